	.headerflags	@"EF_CUDA_TEXMODE_UNIFIED EF_CUDA_64BIT_ADDRESS EF_CUDA_ACCELERATORS EF_CUDA_SM90 EF_CUDA_VIRTUAL_SM(EF_CUDA_SM90)"
	.elftype	@"ET_EXEC"


//--------------------- .nv.info                  --------------------------
	.section	.nv.info,"",@"SHT_CUDA_INFO"
	.align	4


	//----- nvinfo : EIATTR_REGCOUNT
	.align		4
        /*0000*/ 	.byte	0x04, 0x2f
        /*0002*/ 	.short	(.L_1 - .L_0)
	.align		4
.L_0:
        /*0004*/ 	.word	index@(triton_poi_fused_convolution_div_relu_sub_7)
        /*0008*/ 	.word	0x00000018


	//----- nvinfo : EIATTR_MIN_STACK_SIZE
	.align		4
.L_1:
        /*000c*/ 	.byte	0x04, 0x12
        /*000e*/ 	.short	(.L_3 - .L_2)
	.align		4
.L_2:
        /*0010*/ 	.word	index@(triton_poi_fused_convolution_div_relu_sub_7)
        /*0014*/ 	.word	0x00000000


	//----- nvinfo : EIATTR_FRAME_SIZE
	.align		4
.L_3:
        /*0018*/ 	.byte	0x04, 0x11
        /*001a*/ 	.short	(.L_5 - .L_4)
	.align		4
.L_4:
        /*001c*/ 	.word	index@(triton_poi_fused_convolution_div_relu_sub_7)
        /*0020*/ 	.word	0x00000000


	//----- nvinfo : EIATTR_MIN_STACK_SIZE
	.align		4
.L_5:
        /*0024*/ 	.byte	0x04, 0x12
        /*0026*/ 	.short	(.L_7 - .L_6)
	.align		4
.L_6:
        /*0028*/ 	.word	index@(triton_poi_fused_convolution_div_relu_sub_7)
        /*002c*/ 	.word	0x00000000
.L_7:


//--------------------- .nv.info.triton_poi_fused_convolution_div_relu_sub_7 --------------------------
	.section	.nv.info.triton_poi_fused_convolution_div_relu_sub_7,"",@"SHT_CUDA_INFO"
	.sectionflags	@""
	.align	4


	//----- nvinfo : EIATTR_CUDA_API_VERSION
	.align		4
        /*0000*/ 	.byte	0x04, 0x37
        /*0002*/ 	.short	(.L_9 - .L_8)
.L_8:
        /*0004*/ 	.word	0x0000007c


	//----- nvinfo : EIATTR_KPARAM_INFO
	.align		4
.L_9:
        /*0008*/ 	.byte	0x04, 0x17
        /*000a*/ 	.short	(.L_11 - .L_10)
.L_10:
        /*000c*/ 	.word	0x00000000
        /*0010*/ 	.short	0x0004
        /*0012*/ 	.short	0x001c
        /*0014*/ 	.byte	0x00, 0xf0, 0x11, 0x00


	//----- nvinfo : EIATTR_KPARAM_INFO
	.align		4
.L_11:
        /*0018*/ 	.byte	0x04, 0x17
        /*001a*/ 	.short	(.L_13 - .L_12)
.L_12:
        /*001c*/ 	.word	0x00000000
        /*0020*/ 	.short	0x0003
        /*0022*/ 	.short	0x0018
        /*0024*/ 	.byte	0x00, 0xf0, 0x11, 0x00


	//----- nvinfo : EIATTR_KPARAM_INFO
	.align		4
.L_13:
        /*0028*/ 	.byte	0x04, 0x17
        /*002a*/ 	.short	(.L_15 - .L_14)
.L_14:
        /*002c*/ 	.word	0x00000000
        /*0030*/ 	.short	0x0002
        /*0032*/ 	.short	0x0010
        /*0034*/ 	.byte	0x00, 0xf4, 0x21, 0x00


	//----- nvinfo : EIATTR_KPARAM_INFO
	.align		4
.L_15:
        /*0038*/ 	.byte	0x04, 0x17
        /*003a*/ 	.short	(.L_17 - .L_16)
.L_16:
        /*003c*/ 	.word	0x00000000
        /*0040*/ 	.short	0x0001
        /*0042*/ 	.short	0x0008
        /*0044*/ 	.byte	0x00, 0xf4, 0x21, 0x00


	//----- nvinfo : EIATTR_KPARAM_INFO
	.align		4
.L_17:
        /*0048*/ 	.byte	0x04, 0x17
        /*004a*/ 	.short	(.L_19 - .L_18)
.L_18:
        /*004c*/ 	.word	0x00000000
        /*0050*/ 	.short	0x0000
        /*0052*/ 	.short	0x0000
        /*0054*/ 	.byte	0x00, 0xf4, 0x21, 0x00


	//----- nvinfo : EIATTR_SPARSE_MMA_MASK
	.align		4
.L_19:
        /*0058*/ 	.byte	0x03, 0x50
        /*005a*/ 	.short	0x0000


	//----- nvinfo : EIATTR_MAXREG_COUNT
	.align		4
        /*005c*/ 	.byte	0x03, 0x1b
        /*005e*/ 	.short	0x00ff


	//----- nvinfo : EIATTR_EXIT_INSTR_OFFSETS
	.align		4
        /*0060*/ 	.byte	0x04, 0x1c
        /*0062*/ 	.short	(.L_21 - .L_20)


	//   ....[0]....
.L_20:
        /*0064*/ 	.word	0x00000500


	//   ....[1]....
        /*0068*/ 	.word	0x00000520


	//----- nvinfo : EIATTR_REQNTID
	.align		4
.L_21:
        /*006c*/ 	.byte	0x04, 0x10
        /*006e*/ 	.short	(.L_23 - .L_22)
.L_22:
        /*0070*/ 	.word	0x00000080
        /*0074*/ 	.word	0x00000001
        /*0078*/ 	.word	0x00000001


	//----- nvinfo : EIATTR_CBANK_PARAM_SIZE
	.align		4
.L_23:
        /*007c*/ 	.byte	0x03, 0x19
        /*007e*/ 	.short	0x0020


	//----- nvinfo : EIATTR_PARAM_CBANK
	.align		4
        /*0080*/ 	.byte	0x04, 0x0a
        /*0082*/ 	.short	(.L_25 - .L_24)
	.align		4
.L_24:
        /*0084*/ 	.word	index@(.nv.constant0.triton_poi_fused_convolution_div_relu_sub_7)
        /*0088*/ 	.short	0x0210
        /*008a*/ 	.short	0x0020


	//----- nvinfo : EIATTR_SW_WAR
	.align		4
.L_25:
        /*008c*/ 	.byte	0x04, 0x36
        /*008e*/ 	.short	(.L_27 - .L_26)
.L_26:
        /*0090*/ 	.word	0x00000008
.L_27:


//--------------------- .nv.callgraph             --------------------------
	.section	.nv.callgraph,"",@"SHT_CUDA_CALLGRAPH"
	.align	4
	.sectionentsize	8
	.align		4
        /*0000*/ 	.word	0x00000000
	.align		4
        /*0004*/ 	.word	0xffffffff
	.align		4
        /*0008*/ 	.word	0x00000000
	.align		4
        /*000c*/ 	.word	0xfffffffe
	.align		4
        /*0010*/ 	.word	0x00000000
	.align		4
        /*0014*/ 	.word	0xfffffffd
	.align		4
        /*0018*/ 	.word	0x00000000
	.align		4
        /*001c*/ 	.word	0xfffffffc


//--------------------- .text.triton_poi_fused_convolution_div_relu_sub_7 --------------------------
	.section	.text.triton_poi_fused_convolution_div_relu_sub_7,"ax",@progbits
	.align	128
        .global         triton_poi_fused_convolution_div_relu_sub_7
        .type           triton_poi_fused_convolution_div_relu_sub_7,@function
        .size           triton_poi_fused_convolution_div_relu_sub_7,(.L_x_1 - triton_poi_fused_convolution_div_relu_sub_7)
        .other          triton_poi_fused_convolution_div_relu_sub_7,@"STO_CUDA_ENTRY STV_DEFAULT"
triton_poi_fused_convolution_div_relu_sub_7:
.text.triton_poi_fused_convolution_div_relu_sub_7:
[----:B------:R-:W0:Y:S01]  /*0000*/  LDC R1, c[0x0][0x28] ;  /* 0x00000a00ff017b82 */ /* 0x000e220000000800 */
[----:B------:R-:W1:Y:S07]  /*0010*/  S2R R12, SR_CTAID.Y ;  /* 0x00000000000c7919 */ /* 0x000e6e0000002600 */
[----:B------:R-:W2:Y:S01]  /*0020*/  LDC.64 R4, c[0x0][0x218] ;  /* 0x00008600ff047b82 */ /* 0x000ea20000000a00 */
[----:B------:R-:W-:Y:S02]  /*0030*/  CS2R R10, SRZ ;  /* 0x00000000000a7805 */ /* 0x000fe4000001ff00 */
[----:B------:R-:W-:Y:S01]  /*0040*/  CS2R R8, SRZ ;  /* 0x0000000000087805 */ /* 0x000fe2000001ff00 */
[----:B------:R-:W3:Y:S01]  /*0050*/  S2R R7, SR_TID.X ;  /* 0x0000000000077919 */ /* 0x000ee20000002100 */
[----:B------:R-:W-:Y:S01]  /*0060*/  ULDC.64 UR4, c[0x0][0x208] ;  /* 0x0000820000047ab9 */ /* 0x000fe20000000a00 */
[----:B------:R-:W4:Y:S02]  /*0070*/  S2R R13, SR_CTAID.X ;  /* 0x00000000000d7919 */ /* 0x000f240000002500 */
[----:B------:R-:W5:Y:S01]  /*0080*/  LDC.64 R2, c[0x0][0x210] ;  /* 0x00008400ff027b82 */ /* 0x000f620000000a00 */
[----:B-1----:R-:W-:-:S02]  /*0090*/  SHF.R.S32.HI R0, RZ, 0x1f, R12 ;  /* 0x0000001fff007819 */ /* 0x002fc4000001140c */
[----:B------:R-:W-:Y:S02]  /*00a0*/  ISETP.GE.AND P0, PT, R12, 0x100, PT ;  /* 0x000001000c00780c */ /* 0x000fe40003f06270 */
[----:B------:R-:W-:Y:S01]  /*00b0*/  LEA.HI R6, R0, R12, RZ, 0x6 ;  /* 0x0000000c00067211 */ /* 0x000fe200078f30ff */
[----:B---3--:R-:W-:-:S03]  /*00c0*/  IMAD.SHL.U32 R0, R7, 0x4, RZ ;  /* 0x0000000407007824 */ /* 0x008fc600078e00ff */
[C---:B------:R-:W-:Y:S01]  /*00d0*/  LOP3.LUT R7, R6.reuse, 0xffffffc0, RZ, 0xc0, !PT ;  /* 0xffffffc006077812 */ /* 0x040fe200078ec0ff */
[----:B------:R-:W-:Y:S01]  /*00e0*/  IMAD.SHL.U32 R6, R6, 0x1000, RZ ;  /* 0x0000100006067824 */ /* 0x000fe200078e00ff */
[----:B------:R-:W-:Y:S02]  /*00f0*/  LOP3.LUT R0, R0, 0x1fc, RZ, 0xc0, !PT ;  /* 0x000001fc00007812 */ /* 0x000fe400078ec0ff */
[----:B------:R-:W-:Y:S02]  /*0100*/  IADD3 R7, -R7, R12, RZ ;  /* 0x0000000c07077210 */ /* 0x000fe40007ffe1ff */
[----:B------:R-:W-:Y:S01]  /*0110*/  LOP3.LUT R6, R6, 0xfffc0000, RZ, 0xc0, !PT ;  /* 0xfffc000006067812 */ /* 0x000fe200078ec0ff */
[----:B----4-:R-:W-:Y:S02]  /*0120*/  IMAD R13, R13, 0x400, R0 ;  /* 0x000004000d0d7824 */ /* 0x010fe400078e0200 */
[----:B--2---:R-:W-:-:S04]  /*0130*/  IMAD.WIDE R4, R7, 0x4, R4 ;  /* 0x0000000407047825 */ /* 0x004fc800078e0204 */
[----:B------:R-:W-:Y:S02]  /*0140*/  IMAD.IADD R6, R7, 0x1, R6 ;  /* 0x0000000107067824 */ /* 0x000fe400078e0206 */
[----:B------:R-:W-:-:S03]  /*0150*/  IMAD.MOV.U32 R0, RZ, RZ, RZ ;  /* 0x000000ffff007224 */ /* 0x000fc600078e00ff */
[----:B------:R-:W-:-:S03]  /*0160*/  LEA R16, R13, R6, 0x6 ;  /* 0x000000060d107211 */ /* 0x000fc600078e30ff */
[----:B------:R1:W2:Y:S01]  /*0170*/  @!P0 LDG.E.EL R0, desc[UR4][R4.64] ;  /* 0x0000000404008981 */ /* 0x0002a2000c2e1900 */
[----:B------:R-:W-:Y:S01]  /*0180*/  IADD3 R20, R16, 0xc0, RZ ;  /* 0x000000c010147810 */ /* 0x000fe20007ffe0ff */
[C---:B------:R-:W-:Y:S02]  /*0190*/  VIADD R14, R16.reuse, 0x40 ;  /* 0x00000040100e7836 */ /* 0x040fe40000000000 */
[C---:B------:R-:W-:Y:S02]  /*01a0*/  VIADD R18, R16.reuse, 0x80 ;  /* 0x0000008010127836 */ /* 0x040fe40000000000 */
[----:B-----5:R-:W-:Y:S01]  /*01b0*/  IMAD.WIDE R6, R16, 0x4, R2 ;  /* 0x0000000410067825 */ /* 0x020fe200078e0202 */
[----:B------:R-:W-:-:S03]  /*01c0*/  IADD3 R17, R16, 0x8080, RZ ;  /* 0x0000808010117810 */ /* 0x000fc60007ffe0ff */
[--C-:B------:R-:W-:Y:S01]  /*01d0*/  IMAD.WIDE R14, R14, 0x4, R2.reuse ;  /* 0x000000040e0e7825 */ /* 0x100fe200078e0202 */
[----:B------:R3:W2:Y:S03]  /*01e0*/  @!P0 LDG.E.EL R11, desc[UR4][R6.64] ;  /* 0x00000004060b8981 */ /* 0x0006a6000c2e1900 */
[--C-:B------:R-:W-:Y:S01]  /*01f0*/  IMAD.WIDE R18, R18, 0x4, R2.reuse ;  /* 0x0000000412127825 */ /* 0x100fe200078e0202 */
[----:B------:R4:W5:Y:S03]  /*0200*/  @!P0 LDG.E.EL R10, desc[UR4][R14.64] ;  /* 0x000000040e0a8981 */ /* 0x000966000c2e1900 */
[----:B-1----:R-:W-:Y:S01]  /*0210*/  VIADD R4, R16, 0x8000 ;  /* 0x0000800010047836 */ /* 0x002fe20000000000 */
[----:B------:R1:W5:Y:S01]  /*0220*/  @!P0 LDG.E.EL R8, desc[UR4][R18.64] ;  /* 0x0000000412088981 */ /* 0x000362000c2e1900 */
[----:B------:R-:W-:-:S04]  /*0230*/  IMAD.WIDE R20, R20, 0x4, R2 ;  /* 0x0000000414147825 */ /* 0x000fc800078e0202 */
[C---:B---3--:R-:W-:Y:S01]  /*0240*/  VIADD R6, R16.reuse, 0x8040 ;  /* 0x0000804010067836 */ /* 0x048fe20000000000 */
[----:B----4-:R-:W-:Y:S01]  /*0250*/  CS2R R14, SRZ ;  /* 0x00000000000e7805 */ /* 0x010fe2000001ff00 */
[----:B------:R-:W3:Y:S01]  /*0260*/  @!P0 LDG.E.EL R9, desc[UR4][R20.64] ;  /* 0x0000000414098981 */ /* 0x000ee2000c2e1900 */
[----:B-1----:R-:W-:Y:S01]  /*0270*/  VIADD R19, R16, 0x80c0 ;  /* 0x000080c010137836 */ /* 0x002fe20000000000 */
[----:B------:R-:W-:Y:S01]  /*0280*/  HFMA2.MMA R18, -RZ, RZ, 0, 0 ;  /* 0x00000000ff127435 */ /* 0x000fe200000001ff */
[----:B------:R-:W-:-:S04]  /*0290*/  IMAD.WIDE R16, R17, 0x4, R2 ;  /* 0x0000000411107825 */ /* 0x000fc800078e0202 */
[--C-:B------:R-:W-:Y:S01]  /*02a0*/  IMAD.WIDE R4, R4, 0x4, R2.reuse ;  /* 0x0000000404047825 */ /* 0x100fe200078e0202 */
[----:B------:R1:W4:Y:S03]  /*02b0*/  @!P0 LDG.E.EL R14, desc[UR4][R16.64] ;  /* 0x00000004100e8981 */ /* 0x000326000c2e1900 */
[--C-:B------:R-:W-:Y:S01]  /*02c0*/  IMAD.WIDE R6, R6, 0x4, R2.reuse ;  /* 0x0000000406067825 */ /* 0x100fe200078e0202 */
[----:B------:R-:W4:Y:S03]  /*02d0*/  @!P0 LDG.E.EL R18, desc[UR4][R4.64] ;  /* 0x0000000404128981 */ /* 0x000f26000c2e1900 */
[----:B------:R-:W-:Y:S01]  /*02e0*/  IMAD.WIDE R2, R19, 0x4, R2 ;  /* 0x0000000413027825 */ /* 0x000fe200078e0202 */
[----:B------:R-:W4:Y:S01]  /*02f0*/  @!P0 LDG.E.EL R15, desc[UR4][R6.64] ;  /* 0x00000004060f8981 */ /* 0x000f22000c2e1900 */
[----:B-1----:R-:W-:-:S06]  /*0300*/  MOV R16, RZ ;  /* 0x000000ff00107202 */ /* 0x002fcc0000000f00 */
[----:B------:R1:W4:Y:S02]  /*0310*/  @!P0 LDG.E.EL R16, desc[UR4][R2.64] ;  /* 0x0000000402108981 */ /* 0x000324000c2e1900 */
[----:B-1----:R-:W1:Y:S01]  /*0320*/  LDC.64 R2, c[0x0][0x220] ;  /* 0x00008800ff027b82 */ /* 0x002e620000000a00 */
[----:B------:R-:W-:-:S05]  /*0330*/  IMAD R12, R12, 0x1000, R13 ;  /* 0x000010000c0c7824 */ /* 0x000fca00078e020d */
[----:B------:R-:W-:Y:S01]  /*0340*/  IADD3 R17, R12, 0x200, RZ ;  /* 0x000002000c117810 */ /* 0x000fe20007ffe0ff */
[----:B-1----:R-:W-:-:S04]  /*0350*/  IMAD.WIDE R12, R12, 0x4, R2 ;  /* 0x000000040c0c7825 */ /* 0x002fc800078e0202 */
[----:B------:R-:W-:-:S04]  /*0360*/  IMAD.WIDE R2, R17, 0x4, R2 ;  /* 0x0000000411027825 */ /* 0x000fc800078e0202 */
[C---:B--2---:R-:W-:Y:S01]  /*0370*/  FADD R4, R0.reuse, R11 ;  /* 0x0000000b00047221 */ /* 0x044fe20000000000 */
[C---:B------:R-:W-:Y:S01]  /*0380*/  FSETP.GEU.AND P1, PT, R0.reuse, -R11, PT ;  /* 0x8000000b0000720b */ /* 0x040fe20003f2e000 */
[C---:B-----5:R-:W-:Y:S01]  /*0390*/  FADD R5, R0.reuse, R10 ;  /* 0x0000000a00057221 */ /* 0x060fe20000000000 */
[C---:B------:R-:W-:Y:S01]  /*03a0*/  FSETP.GEU.AND P6, PT, R0.reuse, -R10, PT ;  /* 0x8000000a0000720b */ /* 0x040fe20003fce000 */
[C---:B0-----:R-:W-:Y:S01]  /*03b0*/  FADD R6, R0.reuse, R8 ;  /* 0x0000000800067221 */ /* 0x041fe20000000000 */
[C---:B------:R-:W-:Y:S01]  /*03c0*/  FSETP.GEU.AND P2, PT, R0.reuse, -R8, PT ;  /* 0x800000080000720b */ /* 0x040fe20003f4e000 */
[C---:B---3--:R-:W-:Y:S01]  /*03d0*/  FADD R7, R0.reuse, R9 ;  /* 0x0000000900077221 */ /* 0x048fe20000000000 */
[----:B------:R-:W-:Y:S02]  /*03e0*/  FSETP.GEU.AND P3, PT, R0, -R9, PT ;  /* 0x800000090000720b */ /* 0x000fe40003f6e000 */
[----:B------:R-:W-:Y:S02]  /*03f0*/  SEL R5, R5, RZ, P6 ;  /* 0x000000ff05057207 */ /* 0x000fe40003000000 */
[----:B------:R-:W-:-:S02]  /*0400*/  SEL R4, R4, RZ, P1 ;  /* 0x000000ff04047207 */ /* 0x000fc40000800000 */
[----:B------:R-:W-:Y:S02]  /*0410*/  SEL R6, R6, RZ, P2 ;  /* 0x000000ff06067207 */ /* 0x000fe40001000000 */
[----:B------:R-:W-:Y:S02]  /*0420*/  SEL R7, R7, RZ, P3 ;  /* 0x000000ff07077207 */ /* 0x000fe40001800000 */
[C---:B----4-:R-:W-:Y:S01]  /*0430*/  FSETP.GEU.AND P6, PT, R0.reuse, -R14, PT ;  /* 0x8000000e0000720b */ /* 0x050fe20003fce000 */
[C---:B------:R-:W-:Y:S01]  /*0440*/  FADD R14, R0.reuse, R14 ;  /* 0x0000000e000e7221 */ /* 0x040fe20000000000 */
[C---:B------:R-:W-:Y:S01]  /*0450*/  FSETP.GEU.AND P4, PT, R0.reuse, -R18, PT ;  /* 0x800000120000720b */ /* 0x040fe20003f8e000 */
[C---:B------:R-:W-:Y:S01]  /*0460*/  FADD R18, R0.reuse, R18 ;  /* 0x0000001200127221 */ /* 0x040fe20000000000 */
[C---:B------:R-:W-:Y:S01]  /*0470*/  FSETP.GEU.AND P5, PT, R0.reuse, -R15, PT ;  /* 0x8000000f0000720b */ /* 0x040fe20003fae000 */
[C---:B------:R-:W-:Y:S01]  /*0480*/  FADD R15, R0.reuse, R15 ;  /* 0x0000000f000f7221 */ /* 0x040fe20000000000 */
[----:B------:R0:W-:Y:S01]  /*0490*/  @!P0 STG.E.128 desc[UR4][R12.64], R4 ;  /* 0x000000040c008986 */ /* 0x0001e2000c101d04 */
[C---:B------:R-:W-:Y:S01]  /*04a0*/  FSETP.GEU.AND P1, PT, R0.reuse, -R16, PT ;  /* 0x800000100000720b */ /* 0x040fe20003f2e000 */
[----:B------:R-:W-:Y:S01]  /*04b0*/  FADD R0, R0, R16 ;  /* 0x0000001000007221 */ /* 0x000fe20000000000 */
[----:B------:R-:W-:-:S02]  /*04c0*/  SEL R14, R14, RZ, P6 ;  /* 0x000000ff0e0e7207 */ /* 0x000fc40003000000 */
[----:B0-----:R-:W-:Y:S02]  /*04d0*/  SEL R13, R15, RZ, P5 ;  /* 0x000000ff0f0d7207 */ /* 0x001fe40002800000 */
[----:B------:R-:W-:Y:S02]  /*04e0*/  SEL R12, R18, RZ, P4 ;  /* 0x000000ff120c7207 */ /* 0x000fe40002000000 */
[----:B------:R-:W-:Y:S01]  /*04f0*/  SEL R15, R0, RZ, P1 ;  /* 0x000000ff000f7207 */ /* 0x000fe20000800000 */
[----:B------:R-:W-:Y:S06]  /*0500*/  @P0 EXIT ;  /* 0x000000000000094d */ /* 0x000fec0003800000 */
[----:B------:R-:W-:Y:S01]  /*0510*/  STG.E.128 desc[UR4][R2.64], R12 ;  /* 0x0000000c02007986 */ /* 0x000fe2000c101d04 */
[----:B------:R-:W-:Y:S05]  /*0520*/  EXIT ;  /* 0x000000000000794d */ /* 0x000fea0003800000 */
.L_x_0:
[----:B------:R-:W-:-:S00]  /*0530*/  BRA `(.L_x_0) ;  /* 0xfffffffc00fc7947 */ /* 0x000fc0000383ffff */
[----:B------:R-:W-:-:S00]  /*0540*/  NOP ;  /* 0x0000000000007918 */ /* 0x000fc00000000000 */
        /* <DEDUP_REMOVED lines=11> */
.L_x_1:


//--------------------- .nv.constant0.triton_poi_fused_convolution_div_relu_sub_7 --------------------------
	.section	.nv.constant0.triton_poi_fused_convolution_div_relu_sub_7,"a",@progbits
	.sectionflags	@""
	.align	4
.nv.constant0.triton_poi_fused_convolution_div_relu_sub_7:
	.zero		560
